	.target	sm_103a

	.elftype	@"ET_EXEC"


//--------------------- .note.nv.tkinfo           --------------------------
	.section	.note.nv.tkinfo,"",@"SHT_NOTE"
	.sectionflags	@"SHF_NOTE_NV_TKINFO"
	.tkinfo
        /*0018*/ 	.word	0x00000002
        /*0030*/ 	.string	""
        /*0030*/ 	.string	"ptxas"
        /*0030*/ 	.string	"Cuda compilation tools, release 13.0, V13.0.88"
        /*0030*/ 	.string	"Build cuda_13.0.r13.0/compiler.36424714_0"
        /*0030*/ 	.string	"-arch sm_103a -m 64 "



//--------------------- .note.nv.cuinfo           --------------------------
	.section	.note.nv.cuinfo,"",@"SHT_NOTE"
	.sectionflags	@"SHF_NOTE_NV_CUINFO"
        /*0018*/ 	.short	0x0002
        /*001a*/ 	.short	0x0067
        /*001c*/ 	.short	0x0082
	.zero		2


//--------------------- .nv.info                  --------------------------
	.section	.nv.info,"",@"SHT_CUDA_INFO"
	.align	4


	//----- nvinfo : EIATTR_REGCOUNT
	.align		4
        /*0000*/ 	.byte	0x04, 0x2f
        /*0002*/ 	.short	(.L_20 - .L_19)
	.align		4
.L_19:
        /*0004*/ 	.word	index@(_ZN17fastertransformer21gen_relative_pos_biasIfiEEvPT_PKS1_PKT0_ii)
        /*0008*/ 	.word	0x0000000e


	//----- nvinfo : EIATTR_FRAME_SIZE
	.align		4
.L_20:
        /*000c*/ 	.byte	0x04, 0x11
        /*000e*/ 	.short	(.L_22 - .L_21)
	.align		4
.L_21:
        /*0010*/ 	.word	index@(_ZN17fastertransformer21gen_relative_pos_biasIfiEEvPT_PKS1_PKT0_ii)
        /*0014*/ 	.word	0x00000000


	//----- nvinfo : EIATTR_REGCOUNT
	.align		4
.L_22:
        /*0018*/ 	.byte	0x04, 0x2f
        /*001a*/ 	.short	(.L_24 - .L_23)
	.align		4
.L_23:
        /*001c*/ 	.word	index@(_ZN17fastertransformer21gen_relative_pos_biasI6__halfiEEvPT_PKS2_PKT0_ii)
        /*0020*/ 	.word	0x0000000e


	//----- nvinfo : EIATTR_FRAME_SIZE
	.align		4
.L_24:
        /*0024*/ 	.byte	0x04, 0x11
        /*0026*/ 	.short	(.L_26 - .L_25)
	.align		4
.L_25:
        /*0028*/ 	.word	index@(_ZN17fastertransformer21gen_relative_pos_biasI6__halfiEEvPT_PKS2_PKT0_ii)
        /*002c*/ 	.word	0x00000000


	//----- nvinfo : EIATTR_REGCOUNT
	.align		4
.L_26:
        /*0030*/ 	.byte	0x04, 0x2f
        /*0032*/ 	.short	(.L_28 - .L_27)
	.align		4
.L_27:
        /*0034*/ 	.word	index@(_ZN17fastertransformer21gen_relative_pos_biasIflEEvPT_PKS1_PKT0_ii)
        /*0038*/ 	.word	0x0000000c


	//----- nvinfo : EIATTR_FRAME_SIZE
	.align		4
.L_28:
        /*003c*/ 	.byte	0x04, 0x11
        /*003e*/ 	.short	(.L_30 - .L_29)
	.align		4
.L_29:
        /*0040*/ 	.word	index@(_ZN17fastertransformer21gen_relative_pos_biasIflEEvPT_PKS1_PKT0_ii)
        /*0044*/ 	.word	0x00000000


	//----- nvinfo : EIATTR_REGCOUNT
	.align		4
.L_30:
        /*0048*/ 	.byte	0x04, 0x2f
        /*004a*/ 	.short	(.L_32 - .L_31)
	.align		4
.L_31:
        /*004c*/ 	.word	index@(_ZN17fastertransformer21gen_relative_pos_biasI6__halflEEvPT_PKS2_PKT0_ii)
        /*0050*/ 	.word	0x0000000c


	//----- nvinfo : EIATTR_FRAME_SIZE
	.align		4
.L_32:
        /*0054*/ 	.byte	0x04, 0x11
        /*0056*/ 	.short	(.L_34 - .L_33)
	.align		4
.L_33:
        /*0058*/ 	.word	index@(_ZN17fastertransformer21gen_relative_pos_biasI6__halflEEvPT_PKS2_PKT0_ii)
        /*005c*/ 	.word	0x00000000


	//----- nvinfo : EIATTR_REGCOUNT
	.align		4
.L_34:
        /*0060*/ 	.byte	0x04, 0x2f
        /*0062*/ 	.short	(.L_36 - .L_35)
	.align		4
.L_35:
        /*0064*/ 	.word	index@(_ZN17fastertransformer21generate_alibi_slopesIfEEvPT_m)
        /*0068*/ 	.word	0x00000010


	//----- nvinfo : EIATTR_FRAME_SIZE
	.align		4
.L_36:
        /*006c*/ 	.byte	0x04, 0x11
        /*006e*/ 	.short	(.L_38 - .L_37)
	.align		4
.L_37:
        /*0070*/ 	.word	index@(_ZN17fastertransformer21generate_alibi_slopesIfEEvPT_m)
        /*0074*/ 	.word	0x00000000


	//----- nvinfo : EIATTR_REGCOUNT
	.align		4
.L_38:
        /*0078*/ 	.byte	0x04, 0x2f
        /*007a*/ 	.short	(.L_40 - .L_39)
	.align		4
.L_39:
        /*007c*/ 	.word	index@(_ZN17fastertransformer21generate_alibi_slopesI6__halfEEvPT_m)
        /*0080*/ 	.word	0x0000000d


	//----- nvinfo : EIATTR_FRAME_SIZE
	.align		4
.L_40:
        /*0084*/ 	.byte	0x04, 0x11
        /*0086*/ 	.short	(.L_42 - .L_41)
	.align		4
.L_41:
        /*0088*/ 	.word	index@(_ZN17fastertransformer21generate_alibi_slopesI6__halfEEvPT_m)
        /*008c*/ 	.word	0x00000000


	//----- nvinfo : EIATTR_MIN_STACK_SIZE
	.align		4
.L_42:
        /*0090*/ 	.byte	0x04, 0x12
        /*0092*/ 	.short	(.L_44 - .L_43)
	.align		4
.L_43:
        /*0094*/ 	.word	index@(_ZN17fastertransformer21generate_alibi_slopesI6__halfEEvPT_m)
        /*0098*/ 	.word	0x00000000


	//----- nvinfo : EIATTR_MIN_STACK_SIZE
	.align		4
.L_44:
        /*009c*/ 	.byte	0x04, 0x12
        /*009e*/ 	.short	(.L_46 - .L_45)
	.align		4
.L_45:
        /*00a0*/ 	.word	index@(_ZN17fastertransformer21generate_alibi_slopesIfEEvPT_m)
        /*00a4*/ 	.word	0x00000000


	//----- nvinfo : EIATTR_MIN_STACK_SIZE
	.align		4
.L_46:
        /*00a8*/ 	.byte	0x04, 0x12
        /*00aa*/ 	.short	(.L_48 - .L_47)
	.align		4
.L_47:
        /*00ac*/ 	.word	index@(_ZN17fastertransformer21gen_relative_pos_biasI6__halflEEvPT_PKS2_PKT0_ii)
        /*00b0*/ 	.word	0x00000000


	//----- nvinfo : EIATTR_MIN_STACK_SIZE
	.align		4
.L_48:
        /*00b4*/ 	.byte	0x04, 0x12
        /*00b6*/ 	.short	(.L_50 - .L_49)
	.align		4
.L_49:
        /*00b8*/ 	.word	index@(_ZN17fastertransformer21gen_relative_pos_biasIflEEvPT_PKS1_PKT0_ii)
        /*00bc*/ 	.word	0x00000000


	//----- nvinfo : EIATTR_MIN_STACK_SIZE
	.align		4
.L_50:
        /*00c0*/ 	.byte	0x04, 0x12
        /*00c2*/ 	.short	(.L_52 - .L_51)
	.align		4
.L_51:
        /*00c4*/ 	.word	index@(_ZN17fastertransformer21gen_relative_pos_biasI6__halfiEEvPT_PKS2_PKT0_ii)
        /*00c8*/ 	.word	0x00000000


	//----- nvinfo : EIATTR_MIN_STACK_SIZE
	.align		4
.L_52:
        /*00cc*/ 	.byte	0x04, 0x12
        /*00ce*/ 	.short	(.L_54 - .L_53)
	.align		4
.L_53:
        /*00d0*/ 	.word	index@(_ZN17fastertransformer21gen_relative_pos_biasIfiEEvPT_PKS1_PKT0_ii)
        /*00d4*/ 	.word	0x00000000
.L_54:


//--------------------- .nv.compat                --------------------------
	.section	.nv.compat,"",@"SHT_CUDA_COMPAT_INFO"
	.align	4
        /*0000*/ 	.byte	0x02, 0x09, 0x01, 0x00, 0x02, 0x02, 0x01, 0x00, 0x02, 0x05, 0x05, 0x00, 0x03, 0x07, 0x01, 0x01
        /*0010*/ 	.byte	0x02, 0x03, 0x00, 0x00, 0x02, 0x06, 0x01, 0x00, 0x04, 0x0b, 0x08, 0x00, 0x00, 0x00, 0x00, 0x00
        /*0020*/ 	.byte	0x00, 0x00, 0x00, 0x00


//--------------------- .nv.info._ZN17fastertransformer21generate_alibi_slopesI6__halfEEvPT_m --------------------------
	.section	.nv.info._ZN17fastertransformer21generate_alibi_slopesI6__halfEEvPT_m,"",@"SHT_CUDA_INFO"
	.sectionflags	@""
	.align	4


	//----- nvinfo : EIATTR_CUDA_API_VERSION
	.align		4
        /*0000*/ 	.byte	0x04, 0x37
        /*0002*/ 	.short	(.L_56 - .L_55)
.L_55:
        /*0004*/ 	.word	0x00000082


	//----- nvinfo : EIATTR_KPARAM_INFO
	.align		4
.L_56:
        /*0008*/ 	.byte	0x04, 0x17
        /*000a*/ 	.short	(.L_58 - .L_57)
.L_57:
        /*000c*/ 	.word	0x00000000
        /*0010*/ 	.short	0x0001
        /*0012*/ 	.short	0x0008
        /*0014*/ 	.byte	0x00, 0xf0, 0x21, 0x00


	//----- nvinfo : EIATTR_KPARAM_INFO
	.align		4
.L_58:
        /*0018*/ 	.byte	0x04, 0x17
        /*001a*/ 	.short	(.L_60 - .L_59)
.L_59:
        /*001c*/ 	.word	0x00000000
        /*0020*/ 	.short	0x0000
        /*0022*/ 	.short	0x0000
        /*0024*/ 	.byte	0x00, 0xf5, 0x21, 0x00


	//----- nvinfo : EIATTR_SPARSE_MMA_MASK
	.align		4
.L_60:
        /*0028*/ 	.byte	0x03, 0x50
        /*002a*/ 	.short	0x0000


	//----- nvinfo : EIATTR_MAXREG_COUNT
	.align		4
        /*002c*/ 	.byte	0x03, 0x1b
        /*002e*/ 	.short	0x00ff


	//----- nvinfo : EIATTR_MERCURY_ISA_VERSION
	.align		4
        /*0030*/ 	.byte	0x03, 0x5f
        /*0032*/ 	.short	0x0101


	//----- nvinfo : EIATTR_VRC_CTA_INIT_COUNT
	.align		4
        /*0034*/ 	.byte	0x02, 0x4a
	.zero		1
	.zero		1


	//----- nvinfo : EIATTR_EXIT_INSTR_OFFSETS
	.align		4
        /*0038*/ 	.byte	0x04, 0x1c
        /*003a*/ 	.short	(.L_62 - .L_61)


	//   ....[0]....
.L_61:
        /*003c*/ 	.word	0x00000050


	//   ....[1]....
        /*0040*/ 	.word	0x000003e0


	//----- nvinfo : EIATTR_CRS_STACK_SIZE
	.align		4
.L_62:
        /*0044*/ 	.byte	0x04, 0x1e
        /*0046*/ 	.short	(.L_64 - .L_63)
.L_63:
        /*0048*/ 	.word	0x00000000


	//----- nvinfo : EIATTR_CBANK_PARAM_SIZE
	.align		4
.L_64:
        /*004c*/ 	.byte	0x03, 0x19
        /*004e*/ 	.short	0x0010


	//----- nvinfo : EIATTR_PARAM_CBANK
	.align		4
        /*0050*/ 	.byte	0x04, 0x0a
        /*0052*/ 	.short	(.L_66 - .L_65)
	.align		4
.L_65:
        /*0054*/ 	.word	index@(.nv.constant0._ZN17fastertransformer21generate_alibi_slopesI6__halfEEvPT_m)
        /*0058*/ 	.short	0x0380
        /*005a*/ 	.short	0x0010


	//----- nvinfo : EIATTR_SW_WAR
	.align		4
.L_66:
        /*005c*/ 	.byte	0x04, 0x36
        /*005e*/ 	.short	(.L_68 - .L_67)
.L_67:
        /*0060*/ 	.word	0x00000008
.L_68:


//--------------------- .nv.info._ZN17fastertransformer21generate_alibi_slopesIfEEvPT_m --------------------------
	.section	.nv.info._ZN17fastertransformer21generate_alibi_slopesIfEEvPT_m,"",@"SHT_CUDA_INFO"
	.sectionflags	@""
	.align	4


	//----- nvinfo : EIATTR_CUDA_API_VERSION
	.align		4
        /*0000*/ 	.byte	0x04, 0x37
        /*0002*/ 	.short	(.L_70 - .L_69)
.L_69:
        /*0004*/ 	.word	0x00000082


	//----- nvinfo : EIATTR_KPARAM_INFO
	.align		4
.L_70:
        /*0008*/ 	.byte	0x04, 0x17
        /*000a*/ 	.short	(.L_72 - .L_71)
.L_71:
        /*000c*/ 	.word	0x00000000
        /*0010*/ 	.short	0x0001
        /*0012*/ 	.short	0x0008
        /*0014*/ 	.byte	0x00, 0xf0, 0x21, 0x00


	//----- nvinfo : EIATTR_KPARAM_INFO
	.align		4
.L_72:
        /*0018*/ 	.byte	0x04, 0x17
        /*001a*/ 	.short	(.L_74 - .L_73)
.L_73:
        /*001c*/ 	.word	0x00000000
        /*0020*/ 	.short	0x0000
        /*0022*/ 	.short	0x0000
        /*0024*/ 	.byte	0x00, 0xf5, 0x21, 0x00


	//----- nvinfo : EIATTR_SPARSE_MMA_MASK
	.align		4
.L_74:
        /*0028*/ 	.byte	0x03, 0x50
        /*002a*/ 	.short	0x0000


	//----- nvinfo : EIATTR_MAXREG_COUNT
	.align		4
        /*002c*/ 	.byte	0x03, 0x1b
        /*002e*/ 	.short	0x00ff


	//----- nvinfo : EIATTR_MERCURY_ISA_VERSION
	.align		4
        /*0030*/ 	.byte	0x03, 0x5f
        /*0032*/ 	.short	0x0101


	//----- nvinfo : EIATTR_VRC_CTA_INIT_COUNT
	.align		4
        /*0034*/ 	.byte	0x02, 0x4a
	.zero		1
	.zero		1


	//----- nvinfo : EIATTR_EXIT_INSTR_OFFSETS
	.align		4
        /*0038*/ 	.byte	0x04, 0x1c
        /*003a*/ 	.short	(.L_76 - .L_75)


	//   ....[0]....
.L_75:
        /*003c*/ 	.word	0x00000050


	//   ....[1]....
        /*0040*/ 	.word	0x00000330


	//----- nvinfo : EIATTR_CRS_STACK_SIZE
	.align		4
.L_76:
        /*0044*/ 	.byte	0x04, 0x1e
        /*0046*/ 	.short	(.L_78 - .L_77)
.L_77:
        /*0048*/ 	.word	0x00000000


	//----- nvinfo : EIATTR_CBANK_PARAM_SIZE
	.align		4
.L_78:
        /*004c*/ 	.byte	0x03, 0x19
        /*004e*/ 	.short	0x0010


	//----- nvinfo : EIATTR_PARAM_CBANK
	.align		4
        /*0050*/ 	.byte	0x04, 0x0a
        /*0052*/ 	.short	(.L_80 - .L_79)
	.align		4
.L_79:
        /*0054*/ 	.word	index@(.nv.constant0._ZN17fastertransformer21generate_alibi_slopesIfEEvPT_m)
        /*0058*/ 	.short	0x0380
        /*005a*/ 	.short	0x0010


	//----- nvinfo : EIATTR_SW_WAR
	.align		4
.L_80:
        /*005c*/ 	.byte	0x04, 0x36
        /*005e*/ 	.short	(.L_82 - .L_81)
.L_81:
        /*0060*/ 	.word	0x00000008
.L_82:


//--------------------- .nv.info._ZN17fastertransformer21gen_relative_pos_biasI6__halflEEvPT_PKS2_PKT0_ii --------------------------
	.section	.nv.info._ZN17fastertransformer21gen_relative_pos_biasI6__halflEEvPT_PKS2_PKT0_ii,"",@"SHT_CUDA_INFO"
	.sectionflags	@""
	.align	4


	//----- nvinfo : EIATTR_CUDA_API_VERSION
	.align		4
        /*0000*/ 	.byte	0x04, 0x37
        /*0002*/ 	.short	(.L_84 - .L_83)
.L_83:
        /*0004*/ 	.word	0x00000082


	//----- nvinfo : EIATTR_KPARAM_INFO
	.align		4
.L_84:
        /*0008*/ 	.byte	0x04, 0x17
        /*000a*/ 	.short	(.L_86 - .L_85)
.L_85:
        /*000c*/ 	.word	0x00000000
        /*0010*/ 	.short	0x0004
        /*0012*/ 	.short	0x001c
        /*0014*/ 	.byte	0x00, 0xf0, 0x11, 0x00


	//----- nvinfo : EIATTR_KPARAM_INFO
	.align		4
.L_86:
        /*0018*/ 	.byte	0x04, 0x17
        /*001a*/ 	.short	(.L_88 - .L_87)
.L_87:
        /*001c*/ 	.word	0x00000000
        /*0020*/ 	.short	0x0003
        /*0022*/ 	.short	0x0018
        /*0024*/ 	.byte	0x00, 0xf0, 0x11, 0x00


	//----- nvinfo : EIATTR_KPARAM_INFO
	.align		4
.L_88:
        /*0028*/ 	.byte	0x04, 0x17
        /*002a*/ 	.short	(.L_90 - .L_89)
.L_89:
        /*002c*/ 	.word	0x00000000
        /*0030*/ 	.short	0x0002
        /*0032*/ 	.short	0x0010
        /*0034*/ 	.byte	0x00, 0xf5, 0x21, 0x00


	//----- nvinfo : EIATTR_KPARAM_INFO
	.align		4
.L_90:
        /*0038*/ 	.byte	0x04, 0x17
        /*003a*/ 	.short	(.L_92 - .L_91)
.L_91:
        /*003c*/ 	.word	0x00000000
        /*0040*/ 	.short	0x0001
        /*0042*/ 	.short	0x0008
        /*0044*/ 	.byte	0x00, 0xf5, 0x21, 0x00


	//----- nvinfo : EIATTR_KPARAM_INFO
	.align		4
.L_92:
        /*0048*/ 	.byte	0x04, 0x17
        /*004a*/ 	.short	(.L_94 - .L_93)
.L_93:
        /*004c*/ 	.word	0x00000000
        /*0050*/ 	.short	0x0000
        /*0052*/ 	.short	0x0000
        /*0054*/ 	.byte	0x00, 0xf5, 0x21, 0x00


	//----- nvinfo : EIATTR_SPARSE_MMA_MASK
	.align		4
.L_94:
        /*0058*/ 	.byte	0x03, 0x50
        /*005a*/ 	.short	0x0000


	//----- nvinfo : EIATTR_MAXREG_COUNT
	.align		4
        /*005c*/ 	.byte	0x03, 0x1b
        /*005e*/ 	.short	0x00ff


	//----- nvinfo : EIATTR_MERCURY_ISA_VERSION
	.align		4
        /*0060*/ 	.byte	0x03, 0x5f
        /*0062*/ 	.short	0x0101


	//----- nvinfo : EIATTR_VRC_CTA_INIT_COUNT
	.align		4
        /*0064*/ 	.byte	0x02, 0x4a
	.zero		1
	.zero		1


	//----- nvinfo : EIATTR_EXIT_INSTR_OFFSETS
	.align		4
        /*0068*/ 	.byte	0x04, 0x1c
        /*006a*/ 	.short	(.L_96 - .L_95)


	//   ....[0]....
.L_95:
        /*006c*/ 	.word	0x00000100


	//   ....[1]....
        /*0070*/ 	.word	0x00000220


	//----- nvinfo : EIATTR_CBANK_PARAM_SIZE
	.align		4
.L_96:
        /*0074*/ 	.byte	0x03, 0x19
        /*0076*/ 	.short	0x0020


	//----- nvinfo : EIATTR_PARAM_CBANK
	.align		4
        /*0078*/ 	.byte	0x04, 0x0a
        /*007a*/ 	.short	(.L_98 - .L_97)
	.align		4
.L_97:
        /*007c*/ 	.word	index@(.nv.constant0._ZN17fastertransformer21gen_relative_pos_biasI6__halflEEvPT_PKS2_PKT0_ii)
        /*0080*/ 	.short	0x0380
        /*0082*/ 	.short	0x0020


	//----- nvinfo : EIATTR_SW_WAR
	.align		4
.L_98:
        /*0084*/ 	.byte	0x04, 0x36
        /*0086*/ 	.short	(.L_100 - .L_99)
.L_99:
        /*0088*/ 	.word	0x00000008
.L_100:


//--------------------- .nv.info._ZN17fastertransformer21gen_relative_pos_biasIflEEvPT_PKS1_PKT0_ii --------------------------
	.section	.nv.info._ZN17fastertransformer21gen_relative_pos_biasIflEEvPT_PKS1_PKT0_ii,"",@"SHT_CUDA_INFO"
	.sectionflags	@""
	.align	4


	//----- nvinfo : EIATTR_CUDA_API_VERSION
	.align		4
        /*0000*/ 	.byte	0x04, 0x37
        /*0002*/ 	.short	(.L_102 - .L_101)
.L_101:
        /*0004*/ 	.word	0x00000082


	//----- nvinfo : EIATTR_KPARAM_INFO
	.align		4
.L_102:
        /*0008*/ 	.byte	0x04, 0x17
        /*000a*/ 	.short	(.L_104 - .L_103)
.L_103:
        /*000c*/ 	.word	0x00000000
        /*0010*/ 	.short	0x0004
        /*0012*/ 	.short	0x001c
        /*0014*/ 	.byte	0x00, 0xf0, 0x11, 0x00


	//----- nvinfo : EIATTR_KPARAM_INFO
	.align		4
.L_104:
        /*0018*/ 	.byte	0x04, 0x17
        /*001a*/ 	.short	(.L_106 - .L_105)
.L_105:
        /*001c*/ 	.word	0x00000000
        /*0020*/ 	.short	0x0003
        /*0022*/ 	.short	0x0018
        /*0024*/ 	.byte	0x00, 0xf0, 0x11, 0x00


	//----- nvinfo : EIATTR_KPARAM_INFO
	.align		4
.L_106:
        /*0028*/ 	.byte	0x04, 0x17
        /*002a*/ 	.short	(.L_108 - .L_107)
.L_107:
        /*002c*/ 	.word	0x00000000
        /*0030*/ 	.short	0x0002
        /*0032*/ 	.short	0x0010
        /*0034*/ 	.byte	0x00, 0xf5, 0x21, 0x00


	//----- nvinfo : EIATTR_KPARAM_INFO
	.align		4
.L_108:
        /*0038*/ 	.byte	0x04, 0x17
        /*003a*/ 	.short	(.L_110 - .L_109)
.L_109:
        /*003c*/ 	.word	0x00000000
        /*0040*/ 	.short	0x0001
        /*0042*/ 	.short	0x0008
        /*0044*/ 	.byte	0x00, 0xf5, 0x21, 0x00


	//----- nvinfo : EIATTR_KPARAM_INFO
	.align		4
.L_110:
        /*0048*/ 	.byte	0x04, 0x17
        /*004a*/ 	.short	(.L_112 - .L_111)
.L_111:
        /*004c*/ 	.word	0x00000000
        /*0050*/ 	.short	0x0000
        /*0052*/ 	.short	0x0000
        /*0054*/ 	.byte	0x00, 0xf5, 0x21, 0x00


	//----- nvinfo : EIATTR_SPARSE_MMA_MASK
	.align		4
.L_112:
        /*0058*/ 	.byte	0x03, 0x50
        /*005a*/ 	.short	0x0000


	//----- nvinfo : EIATTR_MAXREG_COUNT
	.align		4
        /*005c*/ 	.byte	0x03, 0x1b
        /*005e*/ 	.short	0x00ff


	//----- nvinfo : EIATTR_MERCURY_ISA_VERSION
	.align		4
        /*0060*/ 	.byte	0x03, 0x5f
        /*0062*/ 	.short	0x0101


	//----- nvinfo : EIATTR_VRC_CTA_INIT_COUNT
	.align		4
        /*0064*/ 	.byte	0x02, 0x4a
	.zero		1
	.zero		1


	//----- nvinfo : EIATTR_EXIT_INSTR_OFFSETS
	.align		4
        /*0068*/ 	.byte	0x04, 0x1c
        /*006a*/ 	.short	(.L_114 - .L_113)


	//   ....[0]....
.L_113:
        /*006c*/ 	.word	0x00000100


	//   ....[1]....
        /*0070*/ 	.word	0x00000220


	//----- nvinfo : EIATTR_CBANK_PARAM_SIZE
	.align		4
.L_114:
        /*0074*/ 	.byte	0x03, 0x19
        /*0076*/ 	.short	0x0020


	//----- nvinfo : EIATTR_PARAM_CBANK
	.align		4
        /*0078*/ 	.byte	0x04, 0x0a
        /*007a*/ 	.short	(.L_116 - .L_115)
	.align		4
.L_115:
        /*007c*/ 	.word	index@(.nv.constant0._ZN17fastertransformer21gen_relative_pos_biasIflEEvPT_PKS1_PKT0_ii)
        /*0080*/ 	.short	0x0380
        /*0082*/ 	.short	0x0020


	//----- nvinfo : EIATTR_SW_WAR
	.align		4
.L_116:
        /*0084*/ 	.byte	0x04, 0x36
        /*0086*/ 	.short	(.L_118 - .L_117)
.L_117:
        /*0088*/ 	.word	0x00000008
.L_118:


//--------------------- .nv.info._ZN17fastertransformer21gen_relative_pos_biasI6__halfiEEvPT_PKS2_PKT0_ii --------------------------
	.section	.nv.info._ZN17fastertransformer21gen_relative_pos_biasI6__halfiEEvPT_PKS2_PKT0_ii,"",@"SHT_CUDA_INFO"
	.sectionflags	@""
	.align	4


	//----- nvinfo : EIATTR_CUDA_API_VERSION
	.align		4
        /*0000*/ 	.byte	0x04, 0x37
        /*0002*/ 	.short	(.L_120 - .L_119)
.L_119:
        /*0004*/ 	.word	0x00000082


	//----- nvinfo : EIATTR_KPARAM_INFO
	.align		4
.L_120:
        /*0008*/ 	.byte	0x04, 0x17
        /*000a*/ 	.short	(.L_122 - .L_121)
.L_121:
        /*000c*/ 	.word	0x00000000
        /*0010*/ 	.short	0x0004
        /*0012*/ 	.short	0x001c
        /*0014*/ 	.byte	0x00, 0xf0, 0x11, 0x00


	//----- nvinfo : EIATTR_KPARAM_INFO
	.align		4
.L_122:
        /*0018*/ 	.byte	0x04, 0x17
        /*001a*/ 	.short	(.L_124 - .L_123)
.L_123:
        /*001c*/ 	.word	0x00000000
        /*0020*/ 	.short	0x0003
        /*0022*/ 	.short	0x0018
        /*0024*/ 	.byte	0x00, 0xf0, 0x11, 0x00


	//----- nvinfo : EIATTR_KPARAM_INFO
	.align		4
.L_124:
        /*0028*/ 	.byte	0x04, 0x17
        /*002a*/ 	.short	(.L_126 - .L_125)
.L_125:
        /*002c*/ 	.word	0x00000000
        /*0030*/ 	.short	0x0002
        /*0032*/ 	.short	0x0010
        /*0034*/ 	.byte	0x00, 0xf5, 0x21, 0x00


	//----- nvinfo : EIATTR_KPARAM_INFO
	.align		4
.L_126:
        /*0038*/ 	.byte	0x04, 0x17
        /*003a*/ 	.short	(.L_128 - .L_127)
.L_127:
        /*003c*/ 	.word	0x00000000
        /*0040*/ 	.short	0x0001
        /*0042*/ 	.short	0x0008
        /*0044*/ 	.byte	0x00, 0xf5, 0x21, 0x00


	//----- nvinfo : EIATTR_KPARAM_INFO
	.align		4
.L_128:
        /*0048*/ 	.byte	0x04, 0x17
        /*004a*/ 	.short	(.L_130 - .L_129)
.L_129:
        /*004c*/ 	.word	0x00000000
        /*0050*/ 	.short	0x0000
        /*0052*/ 	.short	0x0000
        /*0054*/ 	.byte	0x00, 0xf5, 0x21, 0x00


	//----- nvinfo : EIATTR_SPARSE_MMA_MASK
	.align		4
.L_130:
        /*0058*/ 	.byte	0x03, 0x50
        /*005a*/ 	.short	0x0000


	//----- nvinfo : EIATTR_MAXREG_COUNT
	.align		4
        /*005c*/ 	.byte	0x03, 0x1b
        /*005e*/ 	.short	0x00ff


	//----- nvinfo : EIATTR_MERCURY_ISA_VERSION
	.align		4
        /*0060*/ 	.byte	0x03, 0x5f
        /*0062*/ 	.short	0x0101


	//----- nvinfo : EIATTR_VRC_CTA_INIT_COUNT
	.align		4
        /*0064*/ 	.byte	0x02, 0x4a
	.zero		1
	.zero		1


	//----- nvinfo : EIATTR_EXIT_INSTR_OFFSETS
	.align		4
        /*0068*/ 	.byte	0x04, 0x1c
        /*006a*/ 	.short	(.L_132 - .L_131)


	//   ....[0]....
.L_131:
        /*006c*/ 	.word	0x00000100


	//   ....[1]....
        /*0070*/ 	.word	0x000001e0


	//----- nvinfo : EIATTR_CBANK_PARAM_SIZE
	.align		4
.L_132:
        /*0074*/ 	.byte	0x03, 0x19
        /*0076*/ 	.short	0x0020


	//----- nvinfo : EIATTR_PARAM_CBANK
	.align		4
        /*0078*/ 	.byte	0x04, 0x0a
        /*007a*/ 	.short	(.L_134 - .L_133)
	.align		4
.L_133:
        /*007c*/ 	.word	index@(.nv.constant0._ZN17fastertransformer21gen_relative_pos_biasI6__halfiEEvPT_PKS2_PKT0_ii)
        /*0080*/ 	.short	0x0380
        /*0082*/ 	.short	0x0020


	//----- nvinfo : EIATTR_SW_WAR
	.align		4
.L_134:
        /*0084*/ 	.byte	0x04, 0x36
        /*0086*/ 	.short	(.L_136 - .L_135)
.L_135:
        /*0088*/ 	.word	0x00000008
.L_136:


//--------------------- .nv.info._ZN17fastertransformer21gen_relative_pos_biasIfiEEvPT_PKS1_PKT0_ii --------------------------
	.section	.nv.info._ZN17fastertransformer21gen_relative_pos_biasIfiEEvPT_PKS1_PKT0_ii,"",@"SHT_CUDA_INFO"
	.sectionflags	@""
	.align	4


	//----- nvinfo : EIATTR_CUDA_API_VERSION
	.align		4
        /*0000*/ 	.byte	0x04, 0x37
        /*0002*/ 	.short	(.L_138 - .L_137)
.L_137:
        /*0004*/ 	.word	0x00000082


	//----- nvinfo : EIATTR_KPARAM_INFO
	.align		4
.L_138:
        /*0008*/ 	.byte	0x04, 0x17
        /*000a*/ 	.short	(.L_140 - .L_139)
.L_139:
        /*000c*/ 	.word	0x00000000
        /*0010*/ 	.short	0x0004
        /*0012*/ 	.short	0x001c
        /*0014*/ 	.byte	0x00, 0xf0, 0x11, 0x00


	//----- nvinfo : EIATTR_KPARAM_INFO
	.align		4
.L_140:
        /*0018*/ 	.byte	0x04, 0x17
        /*001a*/ 	.short	(.L_142 - .L_141)
.L_141:
        /*001c*/ 	.word	0x00000000
        /*0020*/ 	.short	0x0003
        /*0022*/ 	.short	0x0018
        /*0024*/ 	.byte	0x00, 0xf0, 0x11, 0x00


	//----- nvinfo : EIATTR_KPARAM_INFO
	.align		4
.L_142:
        /*0028*/ 	.byte	0x04, 0x17
        /*002a*/ 	.short	(.L_144 - .L_143)
.L_143:
        /*002c*/ 	.word	0x00000000
        /*0030*/ 	.short	0x0002
        /*0032*/ 	.short	0x0010
        /*0034*/ 	.byte	0x00, 0xf5, 0x21, 0x00


	//----- nvinfo : EIATTR_KPARAM_INFO
	.align		4
.L_144:
        /*0038*/ 	.byte	0x04, 0x17
        /*003a*/ 	.short	(.L_146 - .L_145)
.L_145:
        /*003c*/ 	.word	0x00000000
        /*0040*/ 	.short	0x0001
        /*0042*/ 	.short	0x0008
        /*0044*/ 	.byte	0x00, 0xf5, 0x21, 0x00


	//----- nvinfo : EIATTR_KPARAM_INFO
	.align		4
.L_146:
        /*0048*/ 	.byte	0x04, 0x17
        /*004a*/ 	.short	(.L_148 - .L_147)
.L_147:
        /*004c*/ 	.word	0x00000000
        /*0050*/ 	.short	0x0000
        /*0052*/ 	.short	0x0000
        /*0054*/ 	.byte	0x00, 0xf5, 0x21, 0x00


	//----- nvinfo : EIATTR_SPARSE_MMA_MASK
	.align		4
.L_148:
        /*0058*/ 	.byte	0x03, 0x50
        /*005a*/ 	.short	0x0000


	//----- nvinfo : EIATTR_MAXREG_COUNT
	.align		4
        /*005c*/ 	.byte	0x03, 0x1b
        /*005e*/ 	.short	0x00ff


	//----- nvinfo : EIATTR_MERCURY_ISA_VERSION
	.align		4
        /*0060*/ 	.byte	0x03, 0x5f
        /*0062*/ 	.short	0x0101


	//----- nvinfo : EIATTR_VRC_CTA_INIT_COUNT
	.align		4
        /*0064*/ 	.byte	0x02, 0x4a
	.zero		1
	.zero		1


	//----- nvinfo : EIATTR_EXIT_INSTR_OFFSETS
	.align		4
        /*0068*/ 	.byte	0x04, 0x1c
        /*006a*/ 	.short	(.L_150 - .L_149)


	//   ....[0]....
.L_149:
        /*006c*/ 	.word	0x00000100


	//   ....[1]....
        /*0070*/ 	.word	0x000001e0


	//----- nvinfo : EIATTR_CBANK_PARAM_SIZE
	.align		4
.L_150:
        /*0074*/ 	.byte	0x03, 0x19
        /*0076*/ 	.short	0x0020


	//----- nvinfo : EIATTR_PARAM_CBANK
	.align		4
        /*0078*/ 	.byte	0x04, 0x0a
        /*007a*/ 	.short	(.L_152 - .L_151)
	.align		4
.L_151:
        /*007c*/ 	.word	index@(.nv.constant0._ZN17fastertransformer21gen_relative_pos_biasIfiEEvPT_PKS1_PKT0_ii)
        /*0080*/ 	.short	0x0380
        /*0082*/ 	.short	0x0020


	//----- nvinfo : EIATTR_SW_WAR
	.align		4
.L_152:
        /*0084*/ 	.byte	0x04, 0x36
        /*0086*/ 	.short	(.L_154 - .L_153)
.L_153:
        /*0088*/ 	.word	0x00000008
.L_154:


//--------------------- .nv.callgraph             --------------------------
	.section	.nv.callgraph,"",@"SHT_CUDA_CALLGRAPH"
	.align	4
	.sectionentsize	8
	.align		4
        /*0000*/ 	.word	0x00000000
	.align		4
        /*0004*/ 	.word	0xffffffff
	.align		4
        /*0008*/ 	.word	0x00000000
	.align		4
        /*000c*/ 	.word	0xfffffffe
	.align		4
        /*0010*/ 	.word	0x00000000
	.align		4
        /*0014*/ 	.word	0xfffffffd
	.align		4
        /*0018*/ 	.word	0x00000000
	.align		4
        /*001c*/ 	.word	0xfffffffc


//--------------------- .nv.constant4             --------------------------
	.section	.nv.constant4,"a",@progbits
	.align	8
	.align		8
.nv.constant4:
        /*0000*/ 	.dword	precalc_xorwow_matrix
	.align		8
        /*0008*/ 	.dword	precalc_xorwow_offset_matrix
	.align		8
        /*0010*/ 	.dword	mrg32k3aM1
	.align		8
        /*0018*/ 	.dword	mrg32k3aM2
	.align		8
        /*0020*/ 	.dword	mrg32k3aM1SubSeq
	.align		8
        /*0028*/ 	.dword	mrg32k3aM2SubSeq
	.align		8
        /*0030*/ 	.dword	mrg32k3aM1Seq
	.align		8
        /*0038*/ 	.dword	mrg32k3aM2Seq
	.align		8
        /*0040*/ 	.dword	_ZN55_INTERNAL_2eb34329_24_gen_relative_pos_bias_cu_37f722264cuda3std3__457_GLOBAL__N__2eb34329_24_gen_relative_pos_bias_cu_37f722266ignoreE
	.align		8
        /*0048*/ 	.dword	_ZN55_INTERNAL_2eb34329_24_gen_relative_pos_bias_cu_37f722264cuda3std3__45__cpo5beginE
	.align		8
        /*0050*/ 	.dword	_ZN55_INTERNAL_2eb34329_24_gen_relative_pos_bias_cu_37f722264cuda3std3__45__cpo3endE
	.align		8
        /*0058*/ 	.dword	_ZN55_INTERNAL_2eb34329_24_gen_relative_pos_bias_cu_37f722264cuda3std3__45__cpo6cbeginE
	.align		8
        /*0060*/ 	.dword	_ZN55_INTERNAL_2eb34329_24_gen_relative_pos_bias_cu_37f722264cuda3std3__45__cpo4cendE
	.align		8
        /*0068*/ 	.dword	_ZN55_INTERNAL_2eb34329_24_gen_relative_pos_bias_cu_37f722264cuda3std3__419piecewise_constructE
	.align		8
        /*0070*/ 	.dword	_ZN55_INTERNAL_2eb34329_24_gen_relative_pos_bias_cu_37f722264cuda3std3__48in_placeE
	.align		8
        /*0078*/ 	.dword	_ZN55_INTERNAL_2eb34329_24_gen_relative_pos_bias_cu_37f722264cuda3std6ranges3__45__cpo4swapE
	.align		8
        /*0080*/ 	.dword	_ZN55_INTERNAL_2eb34329_24_gen_relative_pos_bias_cu_37f722264cuda3std6ranges3__45__cpo9iter_moveE
	.align		8
        /*0088*/ 	.dword	_ZN55_INTERNAL_2eb34329_24_gen_relative_pos_bias_cu_37f722264cuda3std6ranges3__45__cpo7advanceE


//--------------------- .nv.constant3             --------------------------
	.section	.nv.constant3,"a",@progbits
	.align	8
.nv.constant3:
	.type		__cr_lgamma_table,@object
	.size		__cr_lgamma_table,(.L_8 - __cr_lgamma_table)
__cr_lgamma_table:
        /*0000*/ 	.byte	0x00, 0x00, 0x00, 0x00, 0x00, 0x00, 0x00, 0x00, 0x00, 0x00, 0x00, 0x00, 0x00, 0x00, 0x00, 0x00
        /*0010*/ 	.byte	0xef, 0x39, 0xfa, 0xfe, 0x42, 0x2e, 0xe6, 0x3f, 0x02, 0x20, 0x2a, 0xfa, 0x0b, 0xab, 0xfc, 0x3f
        /*0020*/ 	.byte	0xf9, 0x2c, 0x92, 0x7c, 0xa7, 0x6c, 0x09, 0x40, 0xc9, 0x79, 0x44, 0x3c, 0x64, 0x26, 0x13, 0x40
        /*0030*/ 	.byte	0xca, 0x01, 0xcf, 0x3a, 0x27, 0x51, 0x1a, 0x40, 0x30, 0xcc, 0x2d, 0xf3, 0xe1, 0x0c, 0x21, 0x40
        /*0040*/ 	.byte	0x0d, 0xb7, 0xfc, 0x82, 0x8e, 0x35, 0x25, 0x40
.L_8:


//--------------------- .text._ZN17fastertransformer21generate_alibi_slopesI6__halfEEvPT_m --------------------------
	.section	.text._ZN17fastertransformer21generate_alibi_slopesI6__halfEEvPT_m,"ax",@progbits
	.align	128
        .global         _ZN17fastertransformer21generate_alibi_slopesI6__halfEEvPT_m
        .type           _ZN17fastertransformer21generate_alibi_slopesI6__halfEEvPT_m,@function
        .size           _ZN17fastertransformer21generate_alibi_slopesI6__halfEEvPT_m,(.L_x_8 - _ZN17fastertransformer21generate_alibi_slopesI6__halfEEvPT_m)
        .other          _ZN17fastertransformer21generate_alibi_slopesI6__halfEEvPT_m,@"STO_CUDA_ENTRY STV_DEFAULT"
_ZN17fastertransformer21generate_alibi_slopesI6__halfEEvPT_m:
.text._ZN17fastertransformer21generate_alibi_slopesI6__halfEEvPT_m:
[----:B------:R-:W-:Y:S01]  /*0000*/  LDC R1, c[0x0][0x37c] ;  /* 0x0000df00ff017b82 */ /* 0x000fe20000000800 */
[----:B------:R-:W0:Y:S01]  /*0010*/  S2R R7, SR_TID.X ;  /* 0x0000000000077919 */ /* 0x000e220000002100 */
[----:B------:R-:W0:Y:S02]  /*0020*/  LDCU.64 UR6, c[0x0][0x388] ;  /* 0x00007100ff0677ac */ /* 0x000e240008000a00 */
[----:B0-----:R-:W-:-:S04]  /*0030*/  ISETP.GE.U32.AND P0, PT, R7, UR6, PT ;  /* 0x0000000607007c0c */ /* 0x001fc8000bf06070 */
[----:B------:R-:W-:-:S13]  /*0040*/  ISETP.GE.U32.AND.EX P0, PT, RZ, UR7, PT, P0 ;  /* 0x00000007ff007c0c */ /* 0x000fda000bf06100 */
[----:B------:R-:W-:Y:S05]  /*0050*/  @P0 EXIT ;  /* 0x000000000000094d */ /* 0x000fea0003800000 */
[----:B------:R-:W-:Y:S01]  /*0060*/  USHF.R.U32.HI UR4, URZ, 0x1, UR6 ;  /* 0x00000001ff047899 */ /* 0x000fe20008011606 */
[----:B------:R-:W-:Y:S01]  /*0070*/  IMAD.MOV.U32 R9, RZ, RZ, R7 ;  /* 0x000000ffff097224 */ /* 0x000fe200078e0007 */
[----:B------:R-:W0:Y:S01]  /*0080*/  LDCU.128 UR8, c[0x0][0x380] ;  /* 0x00007000ff0877ac */ /* 0x000e220008000c00 */
[----:B------:R-:W-:Y:S01]  /*0090*/  IMAD.MOV.U32 R10, RZ, RZ, RZ ;  /* 0x000000ffff0a7224 */ /* 0x000fe200078e00ff */
[----:B------:R-:W-:Y:S01]  /*00a0*/  ULOP3.LUT UR4, UR4, UR6, URZ, 0xfc, !UPT ;  /* 0x0000000604047292 */ /* 0x000fe2000f8efcff */
[----:B------:R-:W1:Y:S03]  /*00b0*/  LDCU.64 UR6, c[0x0][0x358] ;  /* 0x00006b00ff0677ac */ /* 0x000e660008000a00 */
[----:B------:R-:W-:-:S04]  /*00c0*/  USHF.R.U32.HI UR5, URZ, 0x2, UR4 ;  /* 0x00000002ff057899 */ /* 0x000fc80008011604 */
[----:B------:R-:W-:-:S04]  /*00d0*/  ULOP3.LUT UR5, UR5, UR4, URZ, 0xfc, !UPT ;  /* 0x0000000405057292 */ /* 0x000fc8000f8efcff */
[----:B------:R-:W-:-:S04]  /*00e0*/  USHF.R.U32.HI UR4, URZ, 0x4, UR5 ;  /* 0x00000004ff047899 */ /* 0x000fc80008011605 */
[----:B------:R-:W-:-:S04]  /*00f0*/  ULOP3.LUT UR4, UR4, UR5, URZ, 0xfc, !UPT ;  /* 0x0000000504047292 */ /* 0x000fc8000f8efcff */
[----:B------:R-:W-:-:S04]  /*0100*/  USHF.R.U32.HI UR5, URZ, 0x8, UR4 ;  /* 0x00000008ff057899 */ /* 0x000fc80008011604 */
[----:B------:R-:W-:-:S04]  /*0110*/  ULOP3.LUT UR5, UR5, UR4, URZ, 0xfc, !UPT ;  /* 0x0000000405057292 */ /* 0x000fc8000f8efcff */
[----:B------:R-:W-:Y:S02]  /*0120*/  USHF.R.U32.HI UR4, URZ, 0x11, UR5 ;  /* 0x00000011ff047899 */ /* 0x000fe40008011605 */
[----:B------:R-:W-:-:S04]  /*0130*/  USHF.R.U32.HI UR5, URZ, 0x1, UR5 ;  /* 0x00000001ff057899 */ /* 0x000fc80008011605 */
[----:B------:R-:W-:-:S04]  /*0140*/  ULOP3.LUT UR4, UR4, UR5, URZ, 0xfc, !UPT ;  /* 0x0000000504047292 */ /* 0x000fc8000f8efcff */
[----:B------:R-:W-:-:S04]  /*0150*/  UIADD3 UR4, UPT, UPT, UR4, 0x1, URZ ;  /* 0x0000000104047890 */ /* 0x000fc8000fffe0ff */
[----:B------:R-:W-:Y:S02]  /*0160*/  USHF.L.U32 UR5, UR4, 0x1, URZ ;  /* 0x0000000104057899 */ /* 0x000fe400080006ff */
[----:B------:R-:W-:-:S04]  /*0170*/  I2FP.F32.S32 R2, UR4 ;  /* 0x0000000400027c45 */ /* 0x000fc80008201400 */
[----:B------:R-:W-:Y:S02]  /*0180*/  I2FP.F32.S32 R0, UR5 ;  /* 0x0000000500007c45 */ /* 0x000fe40008201400 */
[----:B------:R-:W2:Y:S03]  /*0190*/  MUFU.LG2 R2, R2 ;  /* 0x0000000200027308 */ /* 0x000ea60000000c00 */
[----:B------:R-:W3:Y:S05]  /*01a0*/  LDCU UR5, c[0x0][0x360] ;  /* 0x00006c00ff0577ac */ /* 0x000eea0008000800 */
[----:B------:R-:W4:Y:S01]  /*01b0*/  MUFU.LG2 R0, R0 ;  /* 0x0000000000007308 */ /* 0x000f220000000c00 */
[----:B--2---:R-:W-:-:S04]  /*01c0*/  FADD.FTZ R3, R2, -3 ;  /* 0xc040000002037421 */ /* 0x004fc80000010000 */
[----:B------:R-:W-:Y:S01]  /*01d0*/  FADD.FTZ R4, -R3, -RZ ;  /* 0x800000ff03047221 */ /* 0x000fe20000010100 */
[----:B----4-:R-:W-:Y:S01]  /*01e0*/  FADD.FTZ R3, R0, -3 ;  /* 0xc040000000037421 */ /* 0x010fe20000010000 */
[----:B------:R-:W-:-:S04]  /*01f0*/  IMAD.MOV.U32 R0, RZ, RZ, R7 ;  /* 0x000000ffff007224 */ /* 0x000fc800078e0007 */
[----:B------:R-:W2:Y:S01]  /*0200*/  MUFU.EX2 R4, R4 ;  /* 0x0000000400047308 */ /* 0x000ea20000000800 */
[----:B------:R-:W-:-:S06]  /*0210*/  FADD.FTZ R6, -R3, -RZ ;  /* 0x800000ff03067221 */ /* 0x000fcc0000010100 */
[----:B------:R-:W4:Y:S01]  /*0220*/  MUFU.EX2 R6, R6 ;  /* 0x0000000600067308 */ /* 0x000f220000000800 */
[----:B--2---:R-:W-:-:S06]  /*0230*/  FADD.FTZ R3, -R4, -RZ ;  /* 0x800000ff04037221 */ /* 0x004fcc0000010100 */
[----:B------:R-:W2:Y:S01]  /*0240*/  MUFU.EX2 R3, R3 ;  /* 0x0000000300037308 */ /* 0x000ea20000000800 */
[----:B----4-:R-:W-:-:S06]  /*0250*/  FADD.FTZ R2, -R6, -RZ ;  /* 0x800000ff06027221 */ /* 0x010fcc0000010100 */
[----:B------:R-:W4:Y:S04]  /*0260*/  MUFU.EX2 R2, R2 ;  /* 0x0000000200027308 */ /* 0x000f280000000800 */
[----:B--2---:R2:W5:Y:S08]  /*0270*/  MUFU.LG2 R5, R3 ;  /* 0x0000000300057308 */ /* 0x0045700000000c00 */
[----:B01-34-:R2:W4:Y:S02]  /*0280*/  MUFU.LG2 R8, R2 ;  /* 0x0000000200087308 */ /* 0x01b5240000000c00 */
.L_x_0:
[----:B------:R-:W-:-:S13]  /*0290*/  ISETP.GE.AND P0, PT, R0, UR4, PT ;  /* 0x0000000400007c0c */ /* 0x000fda000bf06270 */
[C---:B--2---:R-:W-:Y:S02]  /*02a0*/  @P0 VIADD R3, R0.reuse, -UR4 ;  /* 0x8000000400030c36 */ /* 0x044fe40008000000 */
[----:B------:R-:W-:-:S03]  /*02b0*/  @!P0 VIADD R2, R0, 0x1 ;  /* 0x0000000100028836 */ /* 0x000fc60000000000 */
[----:B------:R-:W-:Y:S02]  /*02c0*/  @P0 LEA R3, R3, 0x1, 0x1 ;  /* 0x0000000103030811 */ /* 0x000fe400078e08ff */
[----:B------:R-:W-:Y:S02]  /*02d0*/  @!P0 I2FP.F32.S32 R2, R2 ;  /* 0x0000000200028245 */ /* 0x000fe40000201400 */
[----:B------:R-:W-:-:S03]  /*02e0*/  @P0 I2FP.F32.S32 R3, R3 ;  /* 0x0000000300030245 */ /* 0x000fc60000201400 */
[----:B-----5:R-:W-:Y:S01]  /*02f0*/  @!P0 FMUL.FTZ R4, R2, R5 ;  /* 0x0000000502048220 */ /* 0x020fe20000410000 */
[----:B------:R-:W-:Y:S01]  /*0300*/  LEA R2, P1, R9, UR8, 0x1 ;  /* 0x0000000809027c11 */ /* 0x000fe2000f8208ff */
[----:B----4-:R-:W-:-:S03]  /*0310*/  @P0 FMUL.FTZ R7, R3, R8 ;  /* 0x0000000803070220 */ /* 0x010fc60000410000 */
[----:B------:R-:W-:Y:S01]  /*0320*/  LEA.HI.X R3, R9, UR9, R10, 0x1, P1 ;  /* 0x0000000909037c11 */ /* 0x000fe200088f0c0a */
[----:B------:R-:W0:Y:S01]  /*0330*/  @!P0 MUFU.EX2 R4, R4 ;  /* 0x0000000400048308 */ /* 0x000e220000000800 */
[----:B------:R-:W-:-:S03]  /*0340*/  VIADD R9, R0, UR5 ;  /* 0x0000000500097c36 */ /* 0x000fc60008000000 */
[----:B------:R-:W1:Y:S01]  /*0350*/  @P0 MUFU.EX2 R7, R7 ;  /* 0x0000000700070308 */ /* 0x000e620000000800 */
[--C-:B------:R-:W-:Y:S01]  /*0360*/  IMAD.MOV.U32 R0, RZ, RZ, R9.reuse ;  /* 0x000000ffff007224 */ /* 0x100fe200078e0009 */
[----:B------:R-:W-:Y:S02]  /*0370*/  SHF.R.S32.HI R10, RZ, 0x1f, R9 ;  /* 0x0000001fff0a7819 */ /* 0x000fe40000011409 */
[----:B0-----:R-:W-:Y:S02]  /*0380*/  @!P0 F2FP.F16.F32.PACK_AB R6, RZ, R4 ;  /* 0x00000004ff06823e */ /* 0x001fe400000000ff */
[----:B-1----:R-:W-:Y:S02]  /*0390*/  @P0 F2FP.F16.F32.PACK_AB R6, RZ, R7 ;  /* 0x00000007ff06023e */ /* 0x002fe400000000ff */
[----:B------:R-:W-:-:S03]  /*03a0*/  ISETP.GE.U32.AND P0, PT, R9, UR10, PT ;  /* 0x0000000a09007c0c */ /* 0x000fc6000bf06070 */
[----:B------:R0:W-:Y:S01]  /*03b0*/  STG.E.U16 desc[UR6][R2.64], R6 ;  /* 0x0000000602007986 */ /* 0x0001e2000c101506 */
[----:B------:R-:W-:-:S13]  /*03c0*/  ISETP.GE.U32.AND.EX P0, PT, R10, UR11, PT, P0 ;  /* 0x0000000b0a007c0c */ /* 0x000fda000bf06100 */
[----:B0-----:R-:W-:Y:S05]  /*03d0*/  @!P0 BRA `(.L_x_0) ;  /* 0xfffffffc00ac8947 */ /* 0x001fea000383ffff */
[----:B------:R-:W-:Y:S05]  /*03e0*/  EXIT ;  /* 0x000000000000794d */ /* 0x000fea0003800000 */
.L_x_1:
[----:B------:R-:W-:-:S00]  /*03f0*/  BRA `(.L_x_1) ;  /* 0xfffffffc00fc7947 */ /* 0x000fc0000383ffff */
[----:B------:R-:W-:-:S00]  /*0400*/  NOP ;  /* 0x0000000000007918 */ /* 0x000fc00000000000 */
[----:B------:R-:W-:-:S00]  /*0410*/  NOP ;  /* 0x0000000000007918 */ /* 0x000fc00000000000 */
[----:B------:R-:W-:-:S00]  /*0420*/  NOP ;  /* 0x0000000000007918 */ /* 0x000fc00000000000 */
[----:B------:R-:W-:-:S00]  /*0430*/  NOP ;  /* 0x0000000000007918 */ /* 0x000fc00000000000 */
[----:B------:R-:W-:-:S00]  /*0440*/  NOP ;  /* 0x0000000000007918 */ /* 0x000fc00000000000 */
[----:B------:R-:W-:-:S00]  /*0450*/  NOP ;  /* 0x0000000000007918 */ /* 0x000fc00000000000 */
[----:B------:R-:W-:-:S00]  /*0460*/  NOP ;  /* 0x0000000000007918 */ /* 0x000fc00000000000 */
[----:B------:R-:W-:-:S00]  /*0470*/  NOP ;  /* 0x0000000000007918 */ /* 0x000fc00000000000 */
.L_x_8:


//--------------------- .text._ZN17fastertransformer21generate_alibi_slopesIfEEvPT_m --------------------------
	.section	.text._ZN17fastertransformer21generate_alibi_slopesIfEEvPT_m,"ax",@progbits
	.align	128
        .global         _ZN17fastertransformer21generate_alibi_slopesIfEEvPT_m
        .type           _ZN17fastertransformer21generate_alibi_slopesIfEEvPT_m,@function
        .size           _ZN17fastertransformer21generate_alibi_slopesIfEEvPT_m,(.L_x_9 - _ZN17fastertransformer21generate_alibi_slopesIfEEvPT_m)
        .other          _ZN17fastertransformer21generate_alibi_slopesIfEEvPT_m,@"STO_CUDA_ENTRY STV_DEFAULT"
_ZN17fastertransformer21generate_alibi_slopesIfEEvPT_m:
.text._ZN17fastertransformer21generate_alibi_slopesIfEEvPT_m:
[----:B------:R-:W-:Y:S01]  /*0000*/  LDC R1, c[0x0][0x37c] ;  /* 0x0000df00ff017b82 */ /* 0x000fe20000000800 */
[----:B------:R-:W0:Y:S07]  /*0010*/  S2R R7, SR_TID.X ;  /* 0x0000000000077919 */ /* 0x000e2e0000002100 */
[----:B------:R-:W0:Y:S02]  /*0020*/  LDC.64 R2, c[0x0][0x388] ;  /* 0x0000e200ff027b82 */ /* 0x000e240000000a00 */
[----:B0-----:R-:W-:-:S04]  /*0030*/  ISETP.GE.U32.AND P0, PT, R7, R2, PT ;  /* 0x000000020700720c */ /* 0x001fc80003f06070 */
[----:B------:R-:W-:-:S13]  /*0040*/  ISETP.GE.U32.AND.EX P0, PT, RZ, R3, PT, P0 ;  /* 0x00000003ff00720c */ /* 0x000fda0003f06100 */
[----:B------:R-:W-:Y:S05]  /*0050*/  @P0 EXIT ;  /* 0x000000000000094d */ /* 0x000fea0003800000 */
[----:B------:R-:W-:Y:S01]  /*0060*/  SHF.R.U32.HI R5, RZ, 0x1, R2 ;  /* 0x00000001ff057819 */ /* 0x000fe20000011602 */
[----:B------:R-:W-:Y:S01]  /*0070*/  IMAD.MOV.U32 R13, RZ, RZ, R7 ;  /* 0x000000ffff0d7224 */ /* 0x000fe200078e0007 */
[----:B------:R-:W0:Y:S01]  /*0080*/  LDCU UR4, c[0x0][0x360] ;  /* 0x00006c00ff0477ac */ /* 0x000e220008000800 */
[----:B------:R-:W-:Y:S01]  /*0090*/  IMAD.MOV.U32 R12, RZ, RZ, RZ ;  /* 0x000000ffff0c7224 */ /* 0x000fe200078e00ff */
[----:B------:R-:W-:Y:S01]  /*00a0*/  LOP3.LUT R5, R5, R2, RZ, 0xfc, !PT ;  /* 0x0000000205057212 */ /* 0x000fe200078efcff */
[----:B------:R-:W1:Y:S03]  /*00b0*/  LDCU.64 UR6, c[0x0][0x358] ;  /* 0x00006b00ff0677ac */ /* 0x000e660008000a00 */
[----:B------:R-:W-:Y:S01]  /*00c0*/  SHF.R.U32.HI R0, RZ, 0x2, R5 ;  /* 0x00000002ff007819 */ /* 0x000fe20000011605 */
[----:B------:R-:W2:Y:S03]  /*00d0*/  LDCU.64 UR8, c[0x0][0x380] ;  /* 0x00007000ff0877ac */ /* 0x000ea60008000a00 */
[----:B------:R-:W-:-:S04]  /*00e0*/  LOP3.LUT R0, R0, R5, RZ, 0xfc, !PT ;  /* 0x0000000500007212 */ /* 0x000fc800078efcff */
[----:B------:R-:W-:-:S04]  /*00f0*/  SHF.R.U32.HI R5, RZ, 0x4, R0 ;  /* 0x00000004ff057819 */ /* 0x000fc80000011600 */
[----:B------:R-:W-:-:S04]  /*0100*/  LOP3.LUT R5, R5, R0, RZ, 0xfc, !PT ;  /* 0x0000000005057212 */ /* 0x000fc800078efcff */
[----:B------:R-:W-:-:S04]  /*0110*/  SHF.R.U32.HI R0, RZ, 0x8, R5 ;  /* 0x00000008ff007819 */ /* 0x000fc80000011605 */
[----:B------:R-:W-:-:S04]  /*0120*/  LOP3.LUT R0, R0, R5, RZ, 0xfc, !PT ;  /* 0x0000000500007212 */ /* 0x000fc800078efcff */
[--C-:B------:R-:W-:Y:S02]  /*0130*/  SHF.R.U32.HI R4, RZ, 0x11, R0.reuse ;  /* 0x00000011ff047819 */ /* 0x100fe40000011600 */
[----:B------:R-:W-:Y:S01]  /*0140*/  SHF.R.U32.HI R5, RZ, 0x1, R0 ;  /* 0x00000001ff057819 */ /* 0x000fe20000011600 */
[----:B------:R-:W-:-:S03]  /*0150*/  IMAD.MOV.U32 R0, RZ, RZ, R7 ;  /* 0x000000ffff007224 */ /* 0x000fc600078e0007 */
[----:B------:R-:W-:-:S05]  /*0160*/  LOP3.LUT R4, R4, R5, RZ, 0xfc, !PT ;  /* 0x0000000504047212 */ /* 0x000fca00078efcff */
[----:B012---:R-:W-:-:S07]  /*0170*/  VIADD R7, R4, 0x1 ;  /* 0x0000000104077836 */ /* 0x007fce0000000000 */
.L_x_2:
[----:B------:R-:W-:-:S04]  /*0180*/  ISETP.GE.AND P0, PT, R0, R7, PT ;  /* 0x000000070000720c */ /* 0x000fc80003f06270 */
[----:B0-----:R-:W-:-:S04]  /*0190*/  SEL R4, RZ, 0x1, !P0 ;  /* 0x00000001ff047807 */ /* 0x001fc80004000000 */
[----:B------:R-:W-:-:S04]  /*01a0*/  SHF.L.U32 R4, R7, R4, RZ ;  /* 0x0000000407047219 */ /* 0x000fc800000006ff */
[----:B------:R-:W-:-:S06]  /*01b0*/  I2FP.F32.S32 R6, R4 ;  /* 0x0000000400067245 */ /* 0x000fcc0000201400 */
[----:B------:R-:W0:Y:S02]  /*01c0*/  MUFU.LG2 R6, R6 ;  /* 0x0000000600067308 */ /* 0x000e240000000c00 */
[----:B0-----:R-:W-:-:S04]  /*01d0*/  FADD.FTZ R4, R6, -3 ;  /* 0xc040000006047421 */ /* 0x001fc80000010000 */
[----:B------:R-:W-:Y:S01]  /*01e0*/  FADD.FTZ R8, -R4, -RZ ;  /* 0x800000ff04087221 */ /* 0x000fe20000010100 */
[----:B------:R-:W-:-:S04]  /*01f0*/  IMAD.IADD R4, R0, 0x1, -R7 ;  /* 0x0000000100047824 */ /* 0x000fc800078e0a07 */
[----:B------:R-:W-:Y:S01]  /*0200*/  IMAD.SHL.U32 R5, R4, 0x2, RZ ;  /* 0x0000000204057824 */ /* 0x000fe200078e00ff */
[----:B------:R-:W0:Y:S04]  /*0210*/  MUFU.EX2 R8, R8 ;  /* 0x0000000800087308 */ /* 0x000e280000000800 */
[----:B------:R-:W-:Y:S02]  /*0220*/  SEL R5, R5, R0, P0 ;  /* 0x0000000005057207 */ /* 0x000fe40000000000 */
[----:B------:R-:W-:-:S03]  /*0230*/  LEA R4, P0, R13, UR8, 0x2 ;  /* 0x000000080d047c11 */ /* 0x000fc6000f8010ff */
[----:B------:R-:W-:Y:S02]  /*0240*/  VIADD R5, R5, 0x1 ;  /* 0x0000000105057836 */ /* 0x000fe40000000000 */
[----:B0-----:R-:W-:-:S03]  /*0250*/  FADD.FTZ R9, -R8, -RZ ;  /* 0x800000ff08097221 */ /* 0x001fc60000010100 */
[----:B------:R-:W-:-:S03]  /*0260*/  I2FP.F32.S32 R5, R5 ;  /* 0x0000000500057245 */ /* 0x000fc60000201400 */
[----:B------:R-:W0:Y:S04]  /*0270*/  MUFU.EX2 R9, R9 ;  /* 0x0000000900097308 */ /* 0x000e280000000800 */
[----:B0-----:R-:W0:Y:S02]  /*0280*/  MUFU.LG2 R10, R9 ;  /* 0x00000009000a7308 */ /* 0x001e240000000c00 */
[----:B0-----:R-:W-:Y:S01]  /*0290*/  FMUL.FTZ R10, R5, R10 ;  /* 0x0000000a050a7220 */ /* 0x001fe20000410000 */
[----:B------:R-:W-:Y:S01]  /*02a0*/  LEA.HI.X R5, R13, UR9, R12, 0x2, P0 ;  /* 0x000000090d057c11 */ /* 0x000fe200080f140c */
[----:B------:R-:W-:-:S04]  /*02b0*/  VIADD R13, R0, UR4 ;  /* 0x00000004000d7c36 */ /* 0x000fc80008000000 */
[----:B------:R-:W0:Y:S01]  /*02c0*/  MUFU.EX2 R11, R10 ;  /* 0x0000000a000b7308 */ /* 0x000e220000000800 */
[--C-:B------:R-:W-:Y:S01]  /*02d0*/  IMAD.MOV.U32 R0, RZ, RZ, R13.reuse ;  /* 0x000000ffff007224 */ /* 0x100fe200078e000d */
[----:B------:R-:W-:Y:S02]  /*02e0*/  ISETP.GE.U32.AND P0, PT, R13, R2, PT ;  /* 0x000000020d00720c */ /* 0x000fe40003f06070 */
[----:B------:R-:W-:-:S04]  /*02f0*/  SHF.R.S32.HI R12, RZ, 0x1f, R13 ;  /* 0x0000001fff0c7819 */ /* 0x000fc8000001140d */
[----:B------:R-:W-:Y:S01]  /*0300*/  ISETP.GE.U32.AND.EX P0, PT, R12, R3, PT, P0 ;  /* 0x000000030c00720c */ /* 0x000fe20003f06100 */
[----:B0-----:R0:W-:-:S12]  /*0310*/  STG.E desc[UR6][R4.64], R11 ;  /* 0x0000000b04007986 */ /* 0x0011d8000c101906 */
[----:B------:R-:W-:Y:S05]  /*0320*/  @!P0 BRA `(.L_x_2) ;  /* 0xfffffffc00948947 */ /* 0x000fea000383ffff */
[----:B------:R-:W-:Y:S05]  /*0330*/  EXIT ;  /* 0x000000000000794d */ /* 0x000fea0003800000 */
.L_x_3:
        /* <DEDUP_REMOVED lines=12> */
.L_x_9:


//--------------------- .text._ZN17fastertransformer21gen_relative_pos_biasI6__halflEEvPT_PKS2_PKT0_ii --------------------------
	.section	.text._ZN17fastertransformer21gen_relative_pos_biasI6__halflEEvPT_PKS2_PKT0_ii,"ax",@progbits
	.align	128
        .global         _ZN17fastertransformer21gen_relative_pos_biasI6__halflEEvPT_PKS2_PKT0_ii
        .type           _ZN17fastertransformer21gen_relative_pos_biasI6__halflEEvPT_PKS2_PKT0_ii,@function
        .size           _ZN17fastertransformer21gen_relative_pos_biasI6__halflEEvPT_PKS2_PKT0_ii,(.L_x_10 - _ZN17fastertransformer21gen_relative_pos_biasI6__halflEEvPT_PKS2_PKT0_ii)
        .other          _ZN17fastertransformer21gen_relative_pos_biasI6__halflEEvPT_PKS2_PKT0_ii,@"STO_CUDA_ENTRY STV_DEFAULT"
_ZN17fastertransformer21gen_relative_pos_biasI6__halflEEvPT_PKS2_PKT0_ii:
.text._ZN17fastertransformer21gen_relative_pos_biasI6__halflEEvPT_PKS2_PKT0_ii:
[----:B------:R-:W-:Y:S01]  /*0000*/  LDC R1, c[0x0][0x37c] ;  /* 0x0000df00ff017b82 */ /* 0x000fe20000000800 */
[----:B------:R-:W0:Y:S07]  /*0010*/  S2R R7, SR_TID.X ;  /* 0x0000000000077919 */ /* 0x000e2e0000002100 */
[----:B------:R-:W1:Y:S01]  /*0020*/  S2UR UR5, SR_CTAID.X ;  /* 0x00000000000579c3 */ /* 0x000e620000002500 */
[----:B------:R-:W2:Y:S01]  /*0030*/  LDCU.64 UR6, c[0x0][0x398] ;  /* 0x00007300ff0677ac */ /* 0x000ea20008000a00 */
[----:B------:R-:W3:Y:S01]  /*0040*/  S2R R6, SR_CTAID.Y ;  /* 0x0000000000067919 */ /* 0x000ee20000002600 */
[----:B--2---:R-:W-:-:S02]  /*0050*/  UIMAD UR4, UR6, UR6, URZ ;  /* 0x00000006060472a4 */ /* 0x004fc4000f8e02ff */
[----:B------:R-:W-:Y:S02]  /*0060*/  USHF.R.S32.HI UR6, URZ, 0x1f, UR7 ;  /* 0x0000001fff067899 */ /* 0x000fe40008011407 */
[----:B-1----:R-:W-:Y:S02]  /*0070*/  UIMAD UR5, UR4, UR5, URZ ;  /* 0x00000005040572a4 */ /* 0x002fe4000f8e02ff */
[----:B------:R-:W-:-:S04]  /*0080*/  UIMAD UR4, UR4, UR4, URZ ;  /* 0x00000004040472a4 */ /* 0x000fc8000f8e02ff */
[----:B------:R-:W-:Y:S01]  /*0090*/  UIMAD.WIDE.U32 UR8, UR4, UR7, URZ ;  /* 0x00000007040872a5 */ /* 0x000fe2000f8e00ff */
[----:B0-----:R-:W-:-:S05]  /*00a0*/  IADD3 R2, P0, PT, R7, UR5, RZ ;  /* 0x0000000507027c10 */ /* 0x001fca000ff1e0ff */
[----:B------:R-:W-:Y:S02]  /*00b0*/  IMAD.X R3, RZ, RZ, RZ, P0 ;  /* 0x000000ffff037224 */ /* 0x000fe400000e06ff */
[----:B---3--:R-:W-:Y:S01]  /*00c0*/  IMAD.WIDE.U32 R2, R6, UR4, R2 ;  /* 0x0000000406027c25 */ /* 0x008fe2000f8e0002 */
[----:B------:R-:W-:Y:S02]  /*00d0*/  UIMAD UR4, UR4, UR6, UR9 ;  /* 0x00000006040472a4 */ /* 0x000fe4000f8e0209 */
[----:B------:R-:W-:-:S04]  /*00e0*/  ISETP.GE.U32.AND P0, PT, R2, UR8, PT ;  /* 0x0000000802007c0c */ /* 0x000fc8000bf06070 */
[----:B------:R-:W-:-:S13]  /*00f0*/  ISETP.GE.U32.AND.EX P0, PT, R3, UR4, PT, P0 ;  /* 0x0000000403007c0c */ /* 0x000fda000bf06100 */
[----:B------:R-:W-:Y:S05]  /*0100*/  @P0 EXIT ;  /* 0x000000000000094d */ /* 0x000fea0003800000 */
[----:B------:R-:W0:Y:S01]  /*0110*/  LDC.64 R4, c[0x0][0x390] ;  /* 0x0000e400ff047b82 */ /* 0x000e220000000a00 */
[----:B------:R-:W1:Y:S01]  /*0120*/  LDCU.64 UR8, c[0x0][0x358] ;  /* 0x00006b00ff0877ac */ /* 0x000e620008000a00 */
[----:B------:R-:W-:Y:S01]  /*0130*/  VIADD R7, R7, UR5 ;  /* 0x0000000507077c36 */ /* 0x000fe20008000000 */
[----:B------:R-:W2:Y:S03]  /*0140*/  LDCU.128 UR12, c[0x0][0x380] ;  /* 0x00007000ff0c77ac */ /* 0x000ea60008000c00 */
[----:B0-----:R-:W-:-:S06]  /*0150*/  IMAD.WIDE.U32 R4, R7, 0x8, R4 ;  /* 0x0000000807047825 */ /* 0x001fcc00078e0004 */
[----:B-1----:R-:W3:Y:S01]  /*0160*/  LDG.E.64 R4, desc[UR8][R4.64] ;  /* 0x0000000804047981 */ /* 0x002ee2000c1e1b00 */
[----:B------:R-:W-:Y:S02]  /*0170*/  HFMA2 R7, -RZ, RZ, 0, 0 ;  /* 0x00000000ff077431 */ /* 0x000fe400000001ff */
[----:B---3--:R-:W-:Y:S02]  /*0180*/  IMAD R9, R5, UR7, RZ ;  /* 0x0000000705097c24 */ /* 0x008fe4000f8e02ff */
[----:B------:R-:W-:-:S04]  /*0190*/  IMAD.WIDE.U32 R6, R4, UR7, R6 ;  /* 0x0000000704067c25 */ /* 0x000fc8000f8e0006 */
[----:B------:R-:W-:Y:S01]  /*01a0*/  IMAD R9, R4, UR6, R9 ;  /* 0x0000000604097c24 */ /* 0x000fe2000f8e0209 */
[----:B--2---:R-:W-:-:S03]  /*01b0*/  LEA R8, P0, R6, UR14, 0x1 ;  /* 0x0000000e06087c11 */ /* 0x004fc6000f8008ff */
[----:B------:R-:W-:-:S05]  /*01c0*/  IMAD.IADD R7, R7, 0x1, R9 ;  /* 0x0000000107077824 */ /* 0x000fca00078e0209 */
[----:B------:R-:W-:-:S06]  /*01d0*/  LEA.HI.X R9, R6, UR15, R7, 0x1, P0 ;  /* 0x0000000f06097c11 */ /* 0x000fcc00080f0c07 */
[----:B------:R-:W2:Y:S01]  /*01e0*/  LDG.E.U16 R9, desc[UR8][R8.64] ;  /* 0x0000000808097981 */ /* 0x000ea2000c1e1500 */
[----:B------:R-:W-:-:S04]  /*01f0*/  LEA R6, P0, R2, UR12, 0x1 ;  /* 0x0000000c02067c11 */ /* 0x000fc8000f8008ff */
[----:B------:R-:W-:-:S05]  /*0200*/  LEA.HI.X R7, R2, UR13, R3, 0x1, P0 ;  /* 0x0000000d02077c11 */ /* 0x000fca00080f0c03 */
[----:B--2---:R-:W-:Y:S01]  /*0210*/  STG.E.U16 desc[UR8][R6.64], R9 ;  /* 0x0000000906007986 */ /* 0x004fe2000c101508 */
[----:B------:R-:W-:Y:S05]  /*0220*/  EXIT ;  /* 0x000000000000794d */ /* 0x000fea0003800000 */
.L_x_4:
        /* <DEDUP_REMOVED lines=13> */
.L_x_10:


//--------------------- .text._ZN17fastertransformer21gen_relative_pos_biasIflEEvPT_PKS1_PKT0_ii --------------------------
	.section	.text._ZN17fastertransformer21gen_relative_pos_biasIflEEvPT_PKS1_PKT0_ii,"ax",@progbits
	.align	128
        .global         _ZN17fastertransformer21gen_relative_pos_biasIflEEvPT_PKS1_PKT0_ii
        .type           _ZN17fastertransformer21gen_relative_pos_biasIflEEvPT_PKS1_PKT0_ii,@function
        .size           _ZN17fastertransformer21gen_relative_pos_biasIflEEvPT_PKS1_PKT0_ii,(.L_x_11 - _ZN17fastertransformer21gen_relative_pos_biasIflEEvPT_PKS1_PKT0_ii)
        .other          _ZN17fastertransformer21gen_relative_pos_biasIflEEvPT_PKS1_PKT0_ii,@"STO_CUDA_ENTRY STV_DEFAULT"
_ZN17fastertransformer21gen_relative_pos_biasIflEEvPT_PKS1_PKT0_ii:
.text._ZN17fastertransformer21gen_relative_pos_biasIflEEvPT_PKS1_PKT0_ii:
        /* <DEDUP_REMOVED lines=30> */
[----:B------:R-:W2:Y:S01]  /*01e0*/  LDG.E R9, desc[UR8][R8.64] ;  /* 0x0000000808097981 */ /* 0x000ea2000c1e1900 */
[----:B------:R-:W-:-:S04]  /*01f0*/  LEA R6, P0, R2, UR12, 0x2 ;  /* 0x0000000c02067c11 */ /* 0x000fc8000f8010ff */
[----:B------:R-:W-:-:S05]  /*0200*/  LEA.HI.X R7, R2, UR13, R3, 0x2, P0 ;  /* 0x0000000d02077c11 */ /* 0x000fca00080f1403 */
[----:B--2---:R-:W-:Y:S01]  /*0210*/  STG.E desc[UR8][R6.64], R9 ;  /* 0x0000000906007986 */ /* 0x004fe2000c101908 */
[----:B------:R-:W-:Y:S05]  /*0220*/  EXIT ;  /* 0x000000000000794d */ /* 0x000fea0003800000 */
.L_x_5:
        /* <DEDUP_REMOVED lines=13> */
.L_x_11:


//--------------------- .text._ZN17fastertransformer21gen_relative_pos_biasI6__halfiEEvPT_PKS2_PKT0_ii --------------------------
	.section	.text._ZN17fastertransformer21gen_relative_pos_biasI6__halfiEEvPT_PKS2_PKT0_ii,"ax",@progbits
	.align	128
        .global         _ZN17fastertransformer21gen_relative_pos_biasI6__halfiEEvPT_PKS2_PKT0_ii
        .type           _ZN17fastertransformer21gen_relative_pos_biasI6__halfiEEvPT_PKS2_PKT0_ii,@function
        .size           _ZN17fastertransformer21gen_relative_pos_biasI6__halfiEEvPT_PKS2_PKT0_ii,(.L_x_12 - _ZN17fastertransformer21gen_relative_pos_biasI6__halfiEEvPT_PKS2_PKT0_ii)
        .other          _ZN17fastertransformer21gen_relative_pos_biasI6__halfiEEvPT_PKS2_PKT0_ii,@"STO_CUDA_ENTRY STV_DEFAULT"
_ZN17fastertransformer21gen_relative_pos_biasI6__halfiEEvPT_PKS2_PKT0_ii:
.text._ZN17fastertransformer21gen_relative_pos_biasI6__halfiEEvPT_PKS2_PKT0_ii:
[----:B------:R-:W-:Y:S08]  /*0000*/  LDC R1, c[0x0][0x37c] ;  /* 0x0000df00ff017b82 */ /* 0x000ff00000000800 */
[----:B------:R-:W0:Y:S01]  /*0010*/  LDC.64 R4, c[0x0][0x398] ;  /* 0x0000e600ff047b82 */ /* 0x000e220000000a00 */
[----:B------:R-:W1:Y:S07]  /*0020*/  S2R R11, SR_TID.X ;  /* 0x00000000000b7919 */ /* 0x000e6e0000002100 */
[----:B------:R-:W2:Y:S08]  /*0030*/  S2UR UR4, SR_CTAID.X ;  /* 0x00000000000479c3 */ /* 0x000eb00000002500 */
[----:B------:R-:W3:Y:S01]  /*0040*/  S2UR UR6, SR_CTAID.Y ;  /* 0x00000000000679c3 */ /* 0x000ee20000002600 */
[----:B0-----:R-:W-:-:S04]  /*0050*/  IMAD R4, R4, R4, RZ ;  /* 0x0000000404047224 */ /* 0x001fc800078e02ff */
[C---:B------:R-:W-:Y:S02]  /*0060*/  IMAD R9, R4.reuse, R4, RZ ;  /* 0x0000000404097224 */ /* 0x040fe400078e02ff */
[----:B--2---:R-:W-:Y:S01]  /*0070*/  IMAD R0, R4, UR4, RZ ;  /* 0x0000000404007c24 */ /* 0x004fe2000f8e02ff */
[----:B------:R-:W-:Y:S01]  /*0080*/  SHF.R.S32.HI R4, RZ, 0x1f, R5 ;  /* 0x0000001fff047819 */ /* 0x000fe20000011405 */
[----:B------:R-:W-:-:S03]  /*0090*/  IMAD.WIDE.U32 R6, R9, R5, RZ ;  /* 0x0000000509067225 */ /* 0x000fc600078e00ff */
[----:B-1----:R-:W-:-:S04]  /*00a0*/  IADD3 R2, P0, PT, R0, R11, RZ ;  /* 0x0000000b00027210 */ /* 0x002fc80007f1e0ff */
[----:B------:R-:W-:-:S03]  /*00b0*/  IADD3.X R3, PT, PT, RZ, RZ, RZ, P0, !PT ;  /* 0x000000ffff037210 */ /* 0x000fc600007fe4ff */
[----:B---3--:R-:W-:-:S04]  /*00c0*/  IMAD.WIDE.U32 R2, R9, UR6, R2 ;  /* 0x0000000609027c25 */ /* 0x008fc8000f8e0002 */
[----:B------:R-:W-:Y:S01]  /*00d0*/  IMAD R9, R9, R4, R7 ;  /* 0x0000000409097224 */ /* 0x000fe200078e0207 */
[----:B------:R-:W-:-:S04]  /*00e0*/  ISETP.GE.U32.AND P0, PT, R2, R6, PT ;  /* 0x000000060200720c */ /* 0x000fc80003f06070 */
[----:B------:R-:W-:-:S13]  /*00f0*/  ISETP.GE.U32.AND.EX P0, PT, R3, R9, PT, P0 ;  /* 0x000000090300720c */ /* 0x000fda0003f06100 */
[----:B------:R-:W-:Y:S05]  /*0100*/  @P0 EXIT ;  /* 0x000000000000094d */ /* 0x000fea0003800000 */
[----:B------:R-:W0:Y:S01]  /*0110*/  LDC.64 R6, c[0x0][0x390] ;  /* 0x0000e400ff067b82 */ /* 0x000e220000000a00 */
[----:B------:R-:W1:Y:S01]  /*0120*/  LDCU.64 UR4, c[0x0][0x358] ;  /* 0x00006b00ff0477ac */ /* 0x000e620008000a00 */
[----:B------:R-:W-:Y:S01]  /*0130*/  IADD3 R9, PT, PT, R0, R11, RZ ;  /* 0x0000000b00097210 */ /* 0x000fe20007ffe0ff */
[----:B------:R-:W2:Y:S04]  /*0140*/  LDCU.64 UR8, c[0x0][0x380] ;  /* 0x00007000ff0877ac */ /* 0x000ea80008000a00 */
[----:B0-----:R-:W-:Y:S02]  /*0150*/  IMAD.WIDE.U32 R6, R9, 0x4, R6 ;  /* 0x0000000409067825 */ /* 0x001fe400078e0006 */
[----:B------:R-:W0:Y:S04]  /*0160*/  LDC.64 R8, c[0x0][0x388] ;  /* 0x0000e200ff087b82 */ /* 0x000e280000000a00 */
[----:B-1----:R-:W3:Y:S02]  /*0170*/  LDG.E R6, desc[UR4][R6.64] ;  /* 0x0000000406067981 */ /* 0x002ee4000c1e1900 */
[----:B---3--:R-:W-:-:S04]  /*0180*/  IMAD R5, R6, R5, UR6 ;  /* 0x0000000606057e24 */ /* 0x008fc8000f8e0205 */
[----:B0-----:R-:W-:-:S06]  /*0190*/  IMAD.WIDE R4, R5, 0x2, R8 ;  /* 0x0000000205047825 */ /* 0x001fcc00078e0208 */
[----:B------:R-:W3:Y:S01]  /*01a0*/  LDG.E.U16 R5, desc[UR4][R4.64] ;  /* 0x0000000404057981 */ /* 0x000ee2000c1e1500 */
[----:B--2---:R-:W-:-:S04]  /*01b0*/  LEA R8, P0, R2, UR8, 0x1 ;  /* 0x0000000802087c11 */ /* 0x004fc8000f8008ff */
[----:B------:R-:W-:-:S05]  /*01c0*/  LEA.HI.X R9, R2, UR9, R3, 0x1, P0 ;  /* 0x0000000902097c11 */ /* 0x000fca00080f0c03 */
[----:B---3--:R-:W-:Y:S01]  /*01d0*/  STG.E.U16 desc[UR4][R8.64], R5 ;  /* 0x0000000508007986 */ /* 0x008fe2000c101504 */
[----:B------:R-:W-:Y:S05]  /*01e0*/  EXIT ;  /* 0x000000000000794d */ /* 0x000fea0003800000 */
.L_x_6:
        /* <DEDUP_REMOVED lines=9> */
.L_x_12:


//--------------------- .text._ZN17fastertransformer21gen_relative_pos_biasIfiEEvPT_PKS1_PKT0_ii --------------------------
	.section	.text._ZN17fastertransformer21gen_relative_pos_biasIfiEEvPT_PKS1_PKT0_ii,"ax",@progbits
	.align	128
        .global         _ZN17fastertransformer21gen_relative_pos_biasIfiEEvPT_PKS1_PKT0_ii
        .type           _ZN17fastertransformer21gen_relative_pos_biasIfiEEvPT_PKS1_PKT0_ii,@function
        .size           _ZN17fastertransformer21gen_relative_pos_biasIfiEEvPT_PKS1_PKT0_ii,(.L_x_13 - _ZN17fastertransformer21gen_relative_pos_biasIfiEEvPT_PKS1_PKT0_ii)
        .other          _ZN17fastertransformer21gen_relative_pos_biasIfiEEvPT_PKS1_PKT0_ii,@"STO_CUDA_ENTRY STV_DEFAULT"
_ZN17fastertransformer21gen_relative_pos_biasIfiEEvPT_PKS1_PKT0_ii:
.text._ZN17fastertransformer21gen_relative_pos_biasIfiEEvPT_PKS1_PKT0_ii:
        /* <DEDUP_REMOVED lines=26> */
[----:B------:R-:W3:Y:S01]  /*01a0*/  LDG.E R5, desc[UR4][R4.64] ;  /* 0x0000000404057981 */ /* 0x000ee2000c1e1900 */
[----:B--2---:R-:W-:-:S04]  /*01b0*/  LEA R8, P0, R2, UR8, 0x2 ;  /* 0x0000000802087c11 */ /* 0x004fc8000f8010ff */
[----:B------:R-:W-:-:S05]  /*01c0*/  LEA.HI.X R9, R2, UR9, R3, 0x2, P0 ;  /* 0x0000000902097c11 */ /* 0x000fca00080f1403 */
[----:B---3--:R-:W-:Y:S01]  /*01d0*/  STG.E desc[UR4][R8.64], R5 ;  /* 0x0000000508007986 */ /* 0x008fe2000c101904 */
[----:B------:R-:W-:Y:S05]  /*01e0*/  EXIT ;  /* 0x000000000000794d */ /* 0x000fea0003800000 */
.L_x_7:
        /* <DEDUP_REMOVED lines=9> */
.L_x_13:


//--------------------- .nv.global.init           --------------------------
	.section	.nv.global.init,"aw",@progbits
	.align	4
.nv.global.init:
	.type		mrg32k3aM1SubSeq,@object
	.size		mrg32k3aM1SubSeq,(mrg32k3aM2SubSeq - mrg32k3aM1SubSeq)
mrg32k3aM1SubSeq:
        /*0000*/ 	.byte	0x0b, 0xcc, 0xee, 0x04, 0x73, 0x29, 0x8b, 0x6f, 0xf6, 0x53, 0x03, 0xf6, 0x23, 0xf6, 0xea, 0xda
        /* <DEDUP_REMOVED lines=125> */
	.type		mrg32k3aM2SubSeq,@object
	.size		mrg32k3aM2SubSeq,(mrg32k3aM1 - mrg32k3aM2SubSeq)
mrg32k3aM2SubSeq:
        /* <DEDUP_REMOVED lines=126> */
	.type		mrg32k3aM1,@object
	.size		mrg32k3aM1,(mrg32k3aM1Seq - mrg32k3aM1)
mrg32k3aM1:
        /* <DEDUP_REMOVED lines=144> */
	.type		mrg32k3aM1Seq,@object
	.size		mrg32k3aM1Seq,(mrg32k3aM2 - mrg32k3aM1Seq)
mrg32k3aM1Seq:
        /* <DEDUP_REMOVED lines=144> */
	.type		mrg32k3aM2,@object
	.size		mrg32k3aM2,(mrg32k3aM2Seq - mrg32k3aM2)
mrg32k3aM2:
        /* <DEDUP_REMOVED lines=144> */
	.type		mrg32k3aM2Seq,@object
	.size		mrg32k3aM2Seq,(precalc_xorwow_matrix - mrg32k3aM2Seq)
mrg32k3aM2Seq:
        /* <DEDUP_REMOVED lines=144> */
	.type		precalc_xorwow_matrix,@object
	.size		precalc_xorwow_matrix,(precalc_xorwow_offset_matrix - precalc_xorwow_matrix)
precalc_xorwow_matrix:
        /* <DEDUP_REMOVED lines=6400> */
	.type		precalc_xorwow_offset_matrix,@object
	.size		precalc_xorwow_offset_matrix,(.L_1 - precalc_xorwow_offset_matrix)
precalc_xorwow_offset_matrix:
        /* <DEDUP_REMOVED lines=6400> */
.L_1:


//--------------------- .nv.shared.reserved.0     --------------------------
	.section	.nv.shared.reserved.0,"aw",@nobits
	.weak		__nv_reservedSMEM_offset_0_alias
	.size		__nv_reservedSMEM_offset_0_alias, 0, 64
	.other		__nv_reservedSMEM_offset_0_alias,@"STO_CUDA_RESERVED_SHARED STV_DEFAULT"
__nv_reservedSMEM_offset_0_alias:
	.zero		0
	.zero		64


//--------------------- .nv.global                --------------------------
	.section	.nv.global,"aw",@nobits
.nv.global:
	.type		_ZN55_INTERNAL_2eb34329_24_gen_relative_pos_bias_cu_37f722264cuda3std6ranges3__45__cpo9iter_moveE,@object
	.size		_ZN55_INTERNAL_2eb34329_24_gen_relative_pos_bias_cu_37f722264cuda3std6ranges3__45__cpo9iter_moveE,(_ZN55_INTERNAL_2eb34329_24_gen_relative_pos_bias_cu_37f722264cuda3std3__457_GLOBAL__N__2eb34329_24_gen_relative_pos_bias_cu_37f722266ignoreE - _ZN55_INTERNAL_2eb34329_24_gen_relative_pos_bias_cu_37f722264cuda3std6ranges3__45__cpo9iter_moveE)
_ZN55_INTERNAL_2eb34329_24_gen_relative_pos_bias_cu_37f722264cuda3std6ranges3__45__cpo9iter_moveE:
	.zero		1
	.type		_ZN55_INTERNAL_2eb34329_24_gen_relative_pos_bias_cu_37f722264cuda3std3__457_GLOBAL__N__2eb34329_24_gen_relative_pos_bias_cu_37f722266ignoreE,@object
	.size		_ZN55_INTERNAL_2eb34329_24_gen_relative_pos_bias_cu_37f722264cuda3std3__457_GLOBAL__N__2eb34329_24_gen_relative_pos_bias_cu_37f722266ignoreE,(_ZN55_INTERNAL_2eb34329_24_gen_relative_pos_bias_cu_37f722264cuda3std3__45__cpo4cendE - _ZN55_INTERNAL_2eb34329_24_gen_relative_pos_bias_cu_37f722264cuda3std3__457_GLOBAL__N__2eb34329_24_gen_relative_pos_bias_cu_37f722266ignoreE)
_ZN55_INTERNAL_2eb34329_24_gen_relative_pos_bias_cu_37f722264cuda3std3__457_GLOBAL__N__2eb34329_24_gen_relative_pos_bias_cu_37f722266ignoreE:
	.zero		1
	.type		_ZN55_INTERNAL_2eb34329_24_gen_relative_pos_bias_cu_37f722264cuda3std3__45__cpo4cendE,@object
	.size		_ZN55_INTERNAL_2eb34329_24_gen_relative_pos_bias_cu_37f722264cuda3std3__45__cpo4cendE,(_ZN55_INTERNAL_2eb34329_24_gen_relative_pos_bias_cu_37f722264cuda3std3__45__cpo3endE - _ZN55_INTERNAL_2eb34329_24_gen_relative_pos_bias_cu_37f722264cuda3std3__45__cpo4cendE)
_ZN55_INTERNAL_2eb34329_24_gen_relative_pos_bias_cu_37f722264cuda3std3__45__cpo4cendE:
	.zero		1
	.type		_ZN55_INTERNAL_2eb34329_24_gen_relative_pos_bias_cu_37f722264cuda3std3__45__cpo3endE,@object
	.size		_ZN55_INTERNAL_2eb34329_24_gen_relative_pos_bias_cu_37f722264cuda3std3__45__cpo3endE,(_ZN55_INTERNAL_2eb34329_24_gen_relative_pos_bias_cu_37f722264cuda3std3__48in_placeE - _ZN55_INTERNAL_2eb34329_24_gen_relative_pos_bias_cu_37f722264cuda3std3__45__cpo3endE)
_ZN55_INTERNAL_2eb34329_24_gen_relative_pos_bias_cu_37f722264cuda3std3__45__cpo3endE:
	.zero		1
	.type		_ZN55_INTERNAL_2eb34329_24_gen_relative_pos_bias_cu_37f722264cuda3std3__48in_placeE,@object
	.size		_ZN55_INTERNAL_2eb34329_24_gen_relative_pos_bias_cu_37f722264cuda3std3__48in_placeE,(_ZN55_INTERNAL_2eb34329_24_gen_relative_pos_bias_cu_37f722264cuda3std6ranges3__45__cpo7advanceE - _ZN55_INTERNAL_2eb34329_24_gen_relative_pos_bias_cu_37f722264cuda3std3__48in_placeE)
_ZN55_INTERNAL_2eb34329_24_gen_relative_pos_bias_cu_37f722264cuda3std3__48in_placeE:
	.zero		1
	.type		_ZN55_INTERNAL_2eb34329_24_gen_relative_pos_bias_cu_37f722264cuda3std6ranges3__45__cpo7advanceE,@object
	.size		_ZN55_INTERNAL_2eb34329_24_gen_relative_pos_bias_cu_37f722264cuda3std6ranges3__45__cpo7advanceE,(_ZN55_INTERNAL_2eb34329_24_gen_relative_pos_bias_cu_37f722264cuda3std3__45__cpo5beginE - _ZN55_INTERNAL_2eb34329_24_gen_relative_pos_bias_cu_37f722264cuda3std6ranges3__45__cpo7advanceE)
_ZN55_INTERNAL_2eb34329_24_gen_relative_pos_bias_cu_37f722264cuda3std6ranges3__45__cpo7advanceE:
	.zero		1
	.type		_ZN55_INTERNAL_2eb34329_24_gen_relative_pos_bias_cu_37f722264cuda3std3__45__cpo5beginE,@object
	.size		_ZN55_INTERNAL_2eb34329_24_gen_relative_pos_bias_cu_37f722264cuda3std3__45__cpo5beginE,(_ZN55_INTERNAL_2eb34329_24_gen_relative_pos_bias_cu_37f722264cuda3std3__419piecewise_constructE - _ZN55_INTERNAL_2eb34329_24_gen_relative_pos_bias_cu_37f722264cuda3std3__45__cpo5beginE)
_ZN55_INTERNAL_2eb34329_24_gen_relative_pos_bias_cu_37f722264cuda3std3__45__cpo5beginE:
	.zero		1
	.type		_ZN55_INTERNAL_2eb34329_24_gen_relative_pos_bias_cu_37f722264cuda3std3__419piecewise_constructE,@object
	.size		_ZN55_INTERNAL_2eb34329_24_gen_relative_pos_bias_cu_37f722264cuda3std3__419piecewise_constructE,(_ZN55_INTERNAL_2eb34329_24_gen_relative_pos_bias_cu_37f722264cuda3std3__45__cpo6cbeginE - _ZN55_INTERNAL_2eb34329_24_gen_relative_pos_bias_cu_37f722264cuda3std3__419piecewise_constructE)
_ZN55_INTERNAL_2eb34329_24_gen_relative_pos_bias_cu_37f722264cuda3std3__419piecewise_constructE:
	.zero		1
	.type		_ZN55_INTERNAL_2eb34329_24_gen_relative_pos_bias_cu_37f722264cuda3std3__45__cpo6cbeginE,@object
	.size		_ZN55_INTERNAL_2eb34329_24_gen_relative_pos_bias_cu_37f722264cuda3std3__45__cpo6cbeginE,(_ZN55_INTERNAL_2eb34329_24_gen_relative_pos_bias_cu_37f722264cuda3std6ranges3__45__cpo4swapE - _ZN55_INTERNAL_2eb34329_24_gen_relative_pos_bias_cu_37f722264cuda3std3__45__cpo6cbeginE)
_ZN55_INTERNAL_2eb34329_24_gen_relative_pos_bias_cu_37f722264cuda3std3__45__cpo6cbeginE:
	.zero		1
	.type		_ZN55_INTERNAL_2eb34329_24_gen_relative_pos_bias_cu_37f722264cuda3std6ranges3__45__cpo4swapE,@object
	.size		_ZN55_INTERNAL_2eb34329_24_gen_relative_pos_bias_cu_37f722264cuda3std6ranges3__45__cpo4swapE,(.L_16 - _ZN55_INTERNAL_2eb34329_24_gen_relative_pos_bias_cu_37f722264cuda3std6ranges3__45__cpo4swapE)
_ZN55_INTERNAL_2eb34329_24_gen_relative_pos_bias_cu_37f722264cuda3std6ranges3__45__cpo4swapE:
	.zero		1
.L_16:


//--------------------- .nv.constant0._ZN17fastertransformer21generate_alibi_slopesI6__halfEEvPT_m --------------------------
	.section	.nv.constant0._ZN17fastertransformer21generate_alibi_slopesI6__halfEEvPT_m,"a",@progbits
	.sectionflags	@""
	.align	4
.nv.constant0._ZN17fastertransformer21generate_alibi_slopesI6__halfEEvPT_m:
	.zero		912


//--------------------- .nv.constant0._ZN17fastertransformer21generate_alibi_slopesIfEEvPT_m --------------------------
	.section	.nv.constant0._ZN17fastertransformer21generate_alibi_slopesIfEEvPT_m,"a",@progbits
	.sectionflags	@""
	.align	4
.nv.constant0._ZN17fastertransformer21generate_alibi_slopesIfEEvPT_m:
	.zero		912


//--------------------- .nv.constant0._ZN17fastertransformer21gen_relative_pos_biasI6__halflEEvPT_PKS2_PKT0_ii --------------------------
	.section	.nv.constant0._ZN17fastertransformer21gen_relative_pos_biasI6__halflEEvPT_PKS2_PKT0_ii,"a",@progbits
	.sectionflags	@""
	.align	4
.nv.constant0._ZN17fastertransformer21gen_relative_pos_biasI6__halflEEvPT_PKS2_PKT0_ii:
	.zero		928


//--------------------- .nv.constant0._ZN17fastertransformer21gen_relative_pos_biasIflEEvPT_PKS1_PKT0_ii --------------------------
	.section	.nv.constant0._ZN17fastertransformer21gen_relative_pos_biasIflEEvPT_PKS1_PKT0_ii,"a",@progbits
	.sectionflags	@""
	.align	4
.nv.constant0._ZN17fastertransformer21gen_relative_pos_biasIflEEvPT_PKS1_PKT0_ii:
	.zero		928


//--------------------- .nv.constant0._ZN17fastertransformer21gen_relative_pos_biasI6__halfiEEvPT_PKS2_PKT0_ii --------------------------
	.section	.nv.constant0._ZN17fastertransformer21gen_relative_pos_biasI6__halfiEEvPT_PKS2_PKT0_ii,"a",@progbits
	.sectionflags	@""
	.align	4
.nv.constant0._ZN17fastertransformer21gen_relative_pos_biasI6__halfiEEvPT_PKS2_PKT0_ii:
	.zero		928


//--------------------- .nv.constant0._ZN17fastertransformer21gen_relative_pos_biasIfiEEvPT_PKS1_PKT0_ii --------------------------
	.section	.nv.constant0._ZN17fastertransformer21gen_relative_pos_biasIfiEEvPT_PKS1_PKT0_ii,"a",@progbits
	.sectionflags	@""
	.align	4
.nv.constant0._ZN17fastertransformer21gen_relative_pos_biasIfiEEvPT_PKS1_PKT0_ii:
	.zero		928


//--------------------- SYMBOLS --------------------------

	.type		.nv.reservedSmem.offset0,@object
	.size		.nv.reservedSmem.offset0,0x4
